//
// Generated by NVIDIA NVVM Compiler
//
// Compiler Build ID: CL-36424714
// Cuda compilation tools, release 13.0, V13.0.88
// Based on NVVM 20.0.0
//

.version 9.0
.target sm_100
.address_size 64

	// .globl	_Z14sum_matrix_gpuPfS_S_ii

.visible .entry _Z14sum_matrix_gpuPfS_S_ii(
	.param .u64 .ptr .align 1 _Z14sum_matrix_gpuPfS_S_ii_param_0,
	.param .u64 .ptr .align 1 _Z14sum_matrix_gpuPfS_S_ii_param_1,
	.param .u64 .ptr .align 1 _Z14sum_matrix_gpuPfS_S_ii_param_2,
	.param .u32 _Z14sum_matrix_gpuPfS_S_ii_param_3,
	.param .u32 _Z14sum_matrix_gpuPfS_S_ii_param_4
)
{
	.reg .pred 	%p<4>;
	.reg .b32 	%r<14>;
	.reg .b32 	%f<4>;
	.reg .b64 	%rd<11>;

	ld.param.u64 	%rd1, [_Z14sum_matrix_gpuPfS_S_ii_param_0];
	ld.param.u64 	%rd2, [_Z14sum_matrix_gpuPfS_S_ii_param_1];
	ld.param.u64 	%rd3, [_Z14sum_matrix_gpuPfS_S_ii_param_2];
	ld.param.u32 	%r2, [_Z14sum_matrix_gpuPfS_S_ii_param_3];
	ld.param.u32 	%r3, [_Z14sum_matrix_gpuPfS_S_ii_param_4];
	mov.u32 	%r5, %ctaid.x;
	mov.u32 	%r6, %ntid.x;
	mov.u32 	%r7, %tid.x;
	mad.lo.s32 	%r8, %r5, %r6, %r7;
	mov.u32 	%r9, %ctaid.y;
	mov.u32 	%r10, %ntid.y;
	mov.u32 	%r11, %tid.y;
	mad.lo.s32 	%r12, %r9, %r10, %r11;
	mad.lo.s32 	%r1, %r3, %r12, %r8;
	setp.ge.s32 	%p1, %r8, %r2;
	setp.ge.s32 	%p2, %r12, %r3;
	or.pred  	%p3, %p1, %p2;
	@%p3 bra 	$L__BB0_2;
	cvta.to.global.u64 	%rd4, %rd1;
	cvta.to.global.u64 	%rd5, %rd2;
	cvta.to.global.u64 	%rd6, %rd3;
	mul.wide.u32 	%rd7, %r1, 4;
	add.s64 	%rd8, %rd4, %rd7;
	ld.global.f32 	%f1, [%rd8];
	add.s64 	%rd9, %rd5, %rd7;
	ld.global.f32 	%f2, [%rd9];
	add.f32 	%f3, %f1, %f2;
	add.s64 	%rd10, %rd6, %rd7;
	st.global.f32 	[%rd10], %f3;
$L__BB0_2:
	ret;

}


// ===== COMPILED SASS (sm_100) =====

	.target	sm_100

	.elftype	@"ET_EXEC"


//--------------------- .note.nv.tkinfo           --------------------------
	.section	.note.nv.tkinfo,"",@"SHT_NOTE"
	.sectionflags	@"SHF_NOTE_NV_TKINFO"
	.tkinfo
        /*0018*/ 	.word	0x00000002
        /*0030*/ 	.string	""
        /*0030*/ 	.string	"ptxas"
        /*0030*/ 	.string	"Cuda compilation tools, release 13.0, V13.0.88"
        /*0030*/ 	.string	"Build cuda_13.0.r13.0/compiler.36424714_0"
        /*0030*/ 	.string	"-arch sm_100 -m 64 "



//--------------------- .note.nv.cuinfo           --------------------------
	.section	.note.nv.cuinfo,"",@"SHT_NOTE"
	.sectionflags	@"SHF_NOTE_NV_CUINFO"
        /*0018*/ 	.short	0x0002
        /*001a*/ 	.short	0x0064
        /*001c*/ 	.short	0x0082
	.zero		2


//--------------------- .nv.info                  --------------------------
	.section	.nv.info,"",@"SHT_CUDA_INFO"
	.align	4


	//----- nvinfo : EIATTR_REGCOUNT
	.align		4
        /*0000*/ 	.byte	0x04, 0x2f
        /*0002*/ 	.short	(.L_1 - .L_0)
	.align		4
.L_0:
        /*0004*/ 	.word	index@(_Z14sum_matrix_gpuPfS_S_ii)
        /*0008*/ 	.word	0x0000000c


	//----- nvinfo : EIATTR_FRAME_SIZE
	.align		4
.L_1:
        /*000c*/ 	.byte	0x04, 0x11
        /*000e*/ 	.short	(.L_3 - .L_2)
	.align		4
.L_2:
        /*0010*/ 	.word	index@(_Z14sum_matrix_gpuPfS_S_ii)
        /*0014*/ 	.word	0x00000000


	//----- nvinfo : EIATTR_MIN_STACK_SIZE
	.align		4
.L_3:
        /*0018*/ 	.byte	0x04, 0x12
        /*001a*/ 	.short	(.L_5 - .L_4)
	.align		4
.L_4:
        /*001c*/ 	.word	index@(_Z14sum_matrix_gpuPfS_S_ii)
        /*0020*/ 	.word	0x00000000
.L_5:


//--------------------- .nv.compat                --------------------------
	.section	.nv.compat,"",@"SHT_CUDA_COMPAT_INFO"
	.align	4
        /*0000*/ 	.byte	0x02, 0x09, 0x00, 0x00, 0x02, 0x02, 0x01, 0x00, 0x02, 0x05, 0x05, 0x00, 0x03, 0x07, 0x01, 0x01
        /*0010*/ 	.byte	0x02, 0x03, 0x00, 0x00, 0x02, 0x06, 0x01, 0x00, 0x04, 0x0b, 0x08, 0x00, 0x09, 0x00, 0x00, 0x00
        /*0020*/ 	.byte	0x00, 0x00, 0x00, 0x00


//--------------------- .nv.info._Z14sum_matrix_gpuPfS_S_ii --------------------------
	.section	.nv.info._Z14sum_matrix_gpuPfS_S_ii,"",@"SHT_CUDA_INFO"
	.sectionflags	@""
	.align	4


	//----- nvinfo : EIATTR_CUDA_API_VERSION
	.align		4
        /*0000*/ 	.byte	0x04, 0x37
        /*0002*/ 	.short	(.L_7 - .L_6)
.L_6:
        /*0004*/ 	.word	0x00000082


	//----- nvinfo : EIATTR_KPARAM_INFO
	.align		4
.L_7:
        /*0008*/ 	.byte	0x04, 0x17
        /*000a*/ 	.short	(.L_9 - .L_8)
.L_8:
        /*000c*/ 	.word	0x00000000
        /*0010*/ 	.short	0x0004
        /*0012*/ 	.short	0x001c
        /*0014*/ 	.byte	0x00, 0xf0, 0x11, 0x00


	//----- nvinfo : EIATTR_KPARAM_INFO
	.align		4
.L_9:
        /*0018*/ 	.byte	0x04, 0x17
        /*001a*/ 	.short	(.L_11 - .L_10)
.L_10:
        /*001c*/ 	.word	0x00000000
        /*0020*/ 	.short	0x0003
        /*0022*/ 	.short	0x0018
        /*0024*/ 	.byte	0x00, 0xf0, 0x11, 0x00


	//----- nvinfo : EIATTR_KPARAM_INFO
	.align		4
.L_11:
        /*0028*/ 	.byte	0x04, 0x17
        /*002a*/ 	.short	(.L_13 - .L_12)
.L_12:
        /*002c*/ 	.word	0x00000000
        /*0030*/ 	.short	0x0002
        /*0032*/ 	.short	0x0010
        /*0034*/ 	.byte	0x00, 0xf5, 0x21, 0x00


	//----- nvinfo : EIATTR_KPARAM_INFO
	.align		4
.L_13:
        /*0038*/ 	.byte	0x04, 0x17
        /*003a*/ 	.short	(.L_15 - .L_14)
.L_14:
        /*003c*/ 	.word	0x00000000
        /*0040*/ 	.short	0x0001
        /*0042*/ 	.short	0x0008
        /*0044*/ 	.byte	0x00, 0xf5, 0x21, 0x00


	//----- nvinfo : EIATTR_KPARAM_INFO
	.align		4
.L_15:
        /*0048*/ 	.byte	0x04, 0x17
        /*004a*/ 	.short	(.L_17 - .L_16)
.L_16:
        /*004c*/ 	.word	0x00000000
        /*0050*/ 	.short	0x0000
        /*0052*/ 	.short	0x0000
        /*0054*/ 	.byte	0x00, 0xf5, 0x21, 0x00


	//----- nvinfo : EIATTR_SPARSE_MMA_MASK
	.align		4
.L_17:
        /*0058*/ 	.byte	0x03, 0x50
        /*005a*/ 	.short	0x0000


	//----- nvinfo : EIATTR_MAXREG_COUNT
	.align		4
        /*005c*/ 	.byte	0x03, 0x1b
        /*005e*/ 	.short	0x00ff


	//----- nvinfo : EIATTR_MERCURY_ISA_VERSION
	.align		4
        /*0060*/ 	.byte	0x03, 0x5f
        /*0062*/ 	.short	0x0101


	//----- nvinfo : EIATTR_VRC_CTA_INIT_COUNT
	.align		4
        /*0064*/ 	.byte	0x02, 0x4a
	.zero		1
	.zero		1


	//----- nvinfo : EIATTR_EXIT_INSTR_OFFSETS
	.align		4
        /*0068*/ 	.byte	0x04, 0x1c
        /*006a*/ 	.short	(.L_19 - .L_18)


	//   ....[0]....
.L_18:
        /*006c*/ 	.word	0x000000d0


	//   ....[1]....
        /*0070*/ 	.word	0x00000190


	//----- nvinfo : EIATTR_CBANK_PARAM_SIZE
	.align		4
.L_19:
        /*0074*/ 	.byte	0x03, 0x19
        /*0076*/ 	.short	0x0020


	//----- nvinfo : EIATTR_PARAM_CBANK
	.align		4
        /*0078*/ 	.byte	0x04, 0x0a
        /*007a*/ 	.short	(.L_21 - .L_20)
	.align		4
.L_20:
        /*007c*/ 	.word	index@(.nv.constant0._Z14sum_matrix_gpuPfS_S_ii)
        /*0080*/ 	.short	0x0380
        /*0082*/ 	.short	0x0020


	//----- nvinfo : EIATTR_SW_WAR
	.align		4
.L_21:
        /*0084*/ 	.byte	0x04, 0x36
        /*0086*/ 	.short	(.L_23 - .L_22)
.L_22:
        /*0088*/ 	.word	0x00000008
.L_23:


//--------------------- .nv.callgraph             --------------------------
	.section	.nv.callgraph,"",@"SHT_CUDA_CALLGRAPH"
	.align	4
	.sectionentsize	8
	.align		4
        /*0000*/ 	.word	0x00000000
	.align		4
        /*0004*/ 	.word	0xffffffff
	.align		4
        /*0008*/ 	.word	0x00000000
	.align		4
        /*000c*/ 	.word	0xfffffffe
	.align		4
        /*0010*/ 	.word	0x00000000
	.align		4
        /*0014*/ 	.word	0xfffffffd
	.align		4
        /*0018*/ 	.word	0x00000000
	.align		4
        /*001c*/ 	.word	0xfffffffc


//--------------------- .text._Z14sum_matrix_gpuPfS_S_ii --------------------------
	.section	.text._Z14sum_matrix_gpuPfS_S_ii,"ax",@progbits
	.align	128
        .global         _Z14sum_matrix_gpuPfS_S_ii
        .type           _Z14sum_matrix_gpuPfS_S_ii,@function
        .size           _Z14sum_matrix_gpuPfS_S_ii,(.L_x_1 - _Z14sum_matrix_gpuPfS_S_ii)
        .other          _Z14sum_matrix_gpuPfS_S_ii,@"STO_CUDA_ENTRY STV_DEFAULT"
_Z14sum_matrix_gpuPfS_S_ii:
.text._Z14sum_matrix_gpuPfS_S_ii:
[----:B------:R-:W-:Y:S01]  /*0000*/  LDC R1, c[0x0][0x37c] ;  /* 0x0000df00ff017b82 */ /* 0x000fe20000000800 */
[----:B------:R-:W0:Y:S07]  /*0010*/  S2R R2, SR_TID.Y ;  /* 0x0000000000027919 */ /* 0x000e2e0000002200 */
[----:B------:R-:W1:Y:S01]  /*0020*/  LDC R0, c[0x0][0x360] ;  /* 0x0000d800ff007b82 */ /* 0x000e620000000800 */
[----:B------:R-:W2:Y:S01]  /*0030*/  LDCU.64 UR6, c[0x0][0x398] ;  /* 0x00007300ff0677ac */ /* 0x000ea20008000a00 */
[----:B------:R-:W1:Y:S06]  /*0040*/  S2R R5, SR_TID.X ;  /* 0x0000000000057919 */ /* 0x000e6c0000002100 */
[----:B------:R-:W0:Y:S08]  /*0050*/  S2UR UR5, SR_CTAID.Y ;  /* 0x00000000000579c3 */ /* 0x000e300000002600 */
[----:B------:R-:W0:Y:S08]  /*0060*/  LDC R3, c[0x0][0x364] ;  /* 0x0000d900ff037b82 */ /* 0x000e300000000800 */
[----:B------:R-:W1:Y:S01]  /*0070*/  S2UR UR4, SR_CTAID.X ;  /* 0x00000000000479c3 */ /* 0x000e620000002500 */
[----:B0-----:R-:W-:-:S05]  /*0080*/  IMAD R3, R3, UR5, R2 ;  /* 0x0000000503037c24 */ /* 0x001fca000f8e0202 */
[----:B--2---:R-:W-:Y:S01]  /*0090*/  ISETP.GE.AND P0, PT, R3, UR7, PT ;  /* 0x0000000703007c0c */ /* 0x004fe2000bf06270 */
[----:B-1----:R-:W-:-:S04]  /*00a0*/  IMAD R0, R0, UR4, R5 ;  /* 0x0000000400007c24 */ /* 0x002fc8000f8e0205 */
[----:B------:R-:W-:Y:S01]  /*00b0*/  IMAD R9, R3, UR7, R0 ;  /* 0x0000000703097c24 */ /* 0x000fe2000f8e0200 */
[----:B------:R-:W-:-:S13]  /*00c0*/  ISETP.GE.OR P0, PT, R0, UR6, P0 ;  /* 0x0000000600007c0c */ /* 0x000fda0008706670 */
[----:B------:R-:W-:Y:S05]  /*00d0*/  @P0 EXIT ;  /* 0x000000000000094d */ /* 0x000fea0003800000 */
[----:B------:R-:W0:Y:S01]  /*00e0*/  LDC.64 R2, c[0x0][0x380] ;  /* 0x0000e000ff027b82 */ /* 0x000e220000000a00 */
[----:B------:R-:W1:Y:S07]  /*00f0*/  LDCU.64 UR4, c[0x0][0x358] ;  /* 0x00006b00ff0477ac */ /* 0x000e6e0008000a00 */
[----:B------:R-:W2:Y:S08]  /*0100*/  LDC.64 R4, c[0x0][0x388] ;  /* 0x0000e200ff047b82 */ /* 0x000eb00000000a00 */
[----:B------:R-:W3:Y:S01]  /*0110*/  LDC.64 R6, c[0x0][0x390] ;  /* 0x0000e400ff067b82 */ /* 0x000ee20000000a00 */
[----:B0-----:R-:W-:-:S06]  /*0120*/  IMAD.WIDE.U32 R2, R9, 0x4, R2 ;  /* 0x0000000409027825 */ /* 0x001fcc00078e0002 */
[----:B-1----:R-:W4:Y:S01]  /*0130*/  LDG.E R2, desc[UR4][R2.64] ;  /* 0x0000000402027981 */ /* 0x002f22000c1e1900 */
[----:B--2---:R-:W-:-:S06]  /*0140*/  IMAD.WIDE.U32 R4, R9, 0x4, R4 ;  /* 0x0000000409047825 */ /* 0x004fcc00078e0004 */
[----:B------:R-:W4:Y:S01]  /*0150*/  LDG.E R5, desc[UR4][R4.64] ;  /* 0x0000000404057981 */ /* 0x000f22000c1e1900 */
[----:B---3--:R-:W-:-:S04]  /*0160*/  IMAD.WIDE.U32 R6, R9, 0x4, R6 ;  /* 0x0000000409067825 */ /* 0x008fc800078e0006 */
[----:B----4-:R-:W-:-:S05]  /*0170*/  FADD R9, R2, R5 ;  /* 0x0000000502097221 */ /* 0x010fca0000000000 */
[----:B------:R-:W-:Y:S01]  /*0180*/  STG.E desc[UR4][R6.64], R9 ;  /* 0x0000000906007986 */ /* 0x000fe2000c101904 */
[----:B------:R-:W-:Y:S05]  /*0190*/  EXIT ;  /* 0x000000000000794d */ /* 0x000fea0003800000 */
.L_x_0:
[----:B------:R-:W-:-:S00]  /*01a0*/  BRA `(.L_x_0) ;  /* 0xfffffffc00fc7947 */ /* 0x000fc0000383ffff */
[----:B------:R-:W-:-:S00]  /*01b0*/  NOP ;  /* 0x0000000000007918 */ /* 0x000fc00000000000 */
        /* <DEDUP_REMOVED lines=12> */
.L_x_1:


//--------------------- .nv.shared.reserved.0     --------------------------
	.section	.nv.shared.reserved.0,"aw",@nobits
	.weak		__nv_reservedSMEM_offset_0_alias
	.size		__nv_reservedSMEM_offset_0_alias, 0, 64
	.other		__nv_reservedSMEM_offset_0_alias,@"STO_CUDA_RESERVED_SHARED STV_DEFAULT"
__nv_reservedSMEM_offset_0_alias:
	.zero		0
	.zero		64


//--------------------- .nv.constant0._Z14sum_matrix_gpuPfS_S_ii --------------------------
	.section	.nv.constant0._Z14sum_matrix_gpuPfS_S_ii,"a",@progbits
	.sectionflags	@""
	.align	4
.nv.constant0._Z14sum_matrix_gpuPfS_S_ii:
	.zero		928


//--------------------- SYMBOLS --------------------------

	.type		.nv.reservedSmem.offset0,@object
	.size		.nv.reservedSmem.offset0,0x4
